//
// Generated by NVIDIA NVVM Compiler
//
// Compiler Build ID: CL-36424714
// Cuda compilation tools, release 13.0, V13.0.88
// Based on NVVM 20.0.0
//

.version 9.0
.target sm_100
.address_size 64

	// .globl	_Z4testPfS_S_

.visible .entry _Z4testPfS_S_(
	.param .u64 .ptr .align 1 _Z4testPfS_S__param_0,
	.param .u64 .ptr .align 1 _Z4testPfS_S__param_1,
	.param .u64 .ptr .align 1 _Z4testPfS_S__param_2
)
{
	.reg .pred 	%p<2>;
	.reg .b32 	%r<17>;
	.reg .b32 	%f<42>;
	.reg .b64 	%rd<11>;
	.reg .b64 	%fd<31>;

	ld.param.u64 	%rd1, [_Z4testPfS_S__param_0];
	ld.param.u64 	%rd2, [_Z4testPfS_S__param_1];
	ld.param.u64 	%rd3, [_Z4testPfS_S__param_2];
	mov.u32 	%r1, %tid.x;
	setp.gt.u32 	%p1, %r1, 31;
	@%p1 bra 	$L__BB0_2;
	cvta.to.global.u64 	%rd4, %rd1;
	cvta.to.global.u64 	%rd5, %rd2;
	cvta.to.global.u64 	%rd6, %rd3;
	mov.u32 	%r2, %tid.z;
	mov.u32 	%r3, %ntid.z;
	mov.u32 	%r4, %ctaid.z;
	mad.lo.s32 	%r5, %r4, %r3, %r2;
	shl.b32 	%r6, %r5, 18;
	mov.u32 	%r7, %tid.y;
	mov.u32 	%r8, %ntid.y;
	mov.u32 	%r9, %ctaid.y;
	mad.lo.s32 	%r10, %r9, %r8, %r7;
	shl.b32 	%r11, %r10, 9;
	mov.u32 	%r12, %ntid.x;
	mov.u32 	%r13, %ctaid.x;
	mad.lo.s32 	%r14, %r13, %r12, %r1;
	add.s32 	%r15, %r14, %r11;
	add.s32 	%r16, %r15, %r6;
	mul.wide.s32 	%rd7, %r16, 4;
	add.s64 	%rd8, %rd4, %rd7;
	add.s64 	%rd9, %rd5, %rd7;
	add.s64 	%rd10, %rd6, %rd7;
	ld.global.f32 	%f1, [%rd8];
	ld.global.f32 	%f2, [%rd9];
	mul.f32 	%f3, %f1, %f2;
	cvt.f64.f32 	%fd1, %f3;
	ld.global.f32 	%f4, [%rd10];
	cvt.f64.f32 	%fd2, %f4;
	fma.rn.f64 	%fd3, %fd1, 0d3FB999999999999A, %fd2;
	cvt.rn.f32.f64 	%f5, %fd3;
	st.global.f32 	[%rd10], %f5;
	ld.global.f32 	%f6, [%rd8];
	ld.global.f32 	%f7, [%rd9];
	mul.f32 	%f8, %f6, %f7;
	cvt.f64.f32 	%fd4, %f8;
	cvt.f64.f32 	%fd5, %f5;
	fma.rn.f64 	%fd6, %fd4, 0d3FB999999999999A, %fd5;
	cvt.rn.f32.f64 	%f9, %fd6;
	st.global.f32 	[%rd10], %f9;
	ld.global.f32 	%f10, [%rd8];
	ld.global.f32 	%f11, [%rd9];
	mul.f32 	%f12, %f10, %f11;
	cvt.f64.f32 	%fd7, %f12;
	cvt.f64.f32 	%fd8, %f9;
	fma.rn.f64 	%fd9, %fd7, 0d3FB999999999999A, %fd8;
	cvt.rn.f32.f64 	%f13, %fd9;
	st.global.f32 	[%rd10], %f13;
	ld.global.f32 	%f14, [%rd8];
	ld.global.f32 	%f15, [%rd9];
	mul.f32 	%f16, %f14, %f15;
	cvt.f64.f32 	%fd10, %f16;
	cvt.f64.f32 	%fd11, %f13;
	fma.rn.f64 	%fd12, %fd10, 0d3FB999999999999A, %fd11;
	cvt.rn.f32.f64 	%f17, %fd12;
	st.global.f32 	[%rd10], %f17;
	ld.global.f32 	%f18, [%rd8];
	ld.global.f32 	%f19, [%rd9];
	mul.f32 	%f20, %f18, %f19;
	cvt.f64.f32 	%fd13, %f20;
	cvt.f64.f32 	%fd14, %f17;
	fma.rn.f64 	%fd15, %fd13, 0d3FB999999999999A, %fd14;
	cvt.rn.f32.f64 	%f21, %fd15;
	st.global.f32 	[%rd10], %f21;
	ld.global.f32 	%f22, [%rd8];
	ld.global.f32 	%f23, [%rd9];
	mul.f32 	%f24, %f22, %f23;
	cvt.f64.f32 	%fd16, %f24;
	cvt.f64.f32 	%fd17, %f21;
	fma.rn.f64 	%fd18, %fd16, 0d3FB999999999999A, %fd17;
	cvt.rn.f32.f64 	%f25, %fd18;
	st.global.f32 	[%rd10], %f25;
	ld.global.f32 	%f26, [%rd8];
	ld.global.f32 	%f27, [%rd9];
	mul.f32 	%f28, %f26, %f27;
	cvt.f64.f32 	%fd19, %f28;
	cvt.f64.f32 	%fd20, %f25;
	fma.rn.f64 	%fd21, %fd19, 0d3FB999999999999A, %fd20;
	cvt.rn.f32.f64 	%f29, %fd21;
	st.global.f32 	[%rd10], %f29;
	ld.global.f32 	%f30, [%rd8];
	ld.global.f32 	%f31, [%rd9];
	mul.f32 	%f32, %f30, %f31;
	cvt.f64.f32 	%fd22, %f32;
	cvt.f64.f32 	%fd23, %f29;
	fma.rn.f64 	%fd24, %fd22, 0d3FB999999999999A, %fd23;
	cvt.rn.f32.f64 	%f33, %fd24;
	st.global.f32 	[%rd10], %f33;
	ld.global.f32 	%f34, [%rd8];
	ld.global.f32 	%f35, [%rd9];
	mul.f32 	%f36, %f34, %f35;
	cvt.f64.f32 	%fd25, %f36;
	cvt.f64.f32 	%fd26, %f33;
	fma.rn.f64 	%fd27, %fd25, 0d3FB999999999999A, %fd26;
	cvt.rn.f32.f64 	%f37, %fd27;
	st.global.f32 	[%rd10], %f37;
	ld.global.f32 	%f38, [%rd8];
	ld.global.f32 	%f39, [%rd9];
	mul.f32 	%f40, %f38, %f39;
	cvt.f64.f32 	%fd28, %f40;
	cvt.f64.f32 	%fd29, %f37;
	fma.rn.f64 	%fd30, %fd28, 0d3FB999999999999A, %fd29;
	cvt.rn.f32.f64 	%f41, %fd30;
	st.global.f32 	[%rd10], %f41;
$L__BB0_2:
	ret;

}
	// .globl	_Z9vectorMulPfS_S_
.visible .entry _Z9vectorMulPfS_S_(
	.param .u64 .ptr .align 1 _Z9vectorMulPfS_S__param_0,
	.param .u64 .ptr .align 1 _Z9vectorMulPfS_S__param_1,
	.param .u64 .ptr .align 1 _Z9vectorMulPfS_S__param_2
)
{
	.reg .b32 	%r<17>;
	.reg .b32 	%f<25>;
	.reg .b64 	%rd<11>;

	ld.param.u64 	%rd1, [_Z9vectorMulPfS_S__param_0];
	ld.param.u64 	%rd2, [_Z9vectorMulPfS_S__param_1];
	ld.param.u64 	%rd3, [_Z9vectorMulPfS_S__param_2];
	mov.u32 	%r1, %ctaid.x;
	mov.u32 	%r2, %ntid.x;
	mov.u32 	%r3, %tid.x;
	mov.u32 	%r4, %ctaid.y;
	mov.u32 	%r5, %ntid.y;
	mov.u32 	%r6, %tid.y;
	mad.lo.s32 	%r7, %r4, %r5, %r6;
	mov.u32 	%r8, %ctaid.z;
	mov.u32 	%r9, %ntid.z;
	mov.u32 	%r10, %tid.z;
	mad.lo.s32 	%r11, %r8, %r9, %r10;
	shl.b32 	%r12, %r7, 9;
	shl.b32 	%r13, %r11, 21;
	mad.lo.s32 	%r14, %r1, %r2, %r3;
	add.s32 	%r15, %r14, %r12;
	add.s32 	%r16, %r15, %r13;
	cvta.to.global.u64 	%rd4, %rd1;
	cvta.to.global.u64 	%rd5, %rd2;
	cvta.to.global.u64 	%rd6, %rd3;
	mul.wide.s32 	%rd7, %r16, 4;
	add.s64 	%rd8, %rd4, %rd7;
	ld.global.f32 	%f1, [%rd8];
	add.s64 	%rd9, %rd5, %rd7;
	ld.global.f32 	%f2, [%rd9];
	mul.f32 	%f3, %f1, %f2;
	add.s64 	%rd10, %rd6, %rd7;
	st.global.f32 	[%rd10], %f3;
	ld.global.f32 	%f4, [%rd8+1048576];
	ld.global.f32 	%f5, [%rd9+1048576];
	mul.f32 	%f6, %f4, %f5;
	st.global.f32 	[%rd10+1048576], %f6;
	ld.global.f32 	%f7, [%rd8+2097152];
	ld.global.f32 	%f8, [%rd9+2097152];
	mul.f32 	%f9, %f7, %f8;
	st.global.f32 	[%rd10+2097152], %f9;
	ld.global.f32 	%f10, [%rd8+3145728];
	ld.global.f32 	%f11, [%rd9+3145728];
	mul.f32 	%f12, %f10, %f11;
	st.global.f32 	[%rd10+3145728], %f12;
	ld.global.f32 	%f13, [%rd8+4194304];
	ld.global.f32 	%f14, [%rd9+4194304];
	mul.f32 	%f15, %f13, %f14;
	st.global.f32 	[%rd10+4194304], %f15;
	ld.global.f32 	%f16, [%rd8+5242880];
	ld.global.f32 	%f17, [%rd9+5242880];
	mul.f32 	%f18, %f16, %f17;
	st.global.f32 	[%rd10+5242880], %f18;
	ld.global.f32 	%f19, [%rd8+6291456];
	ld.global.f32 	%f20, [%rd9+6291456];
	mul.f32 	%f21, %f19, %f20;
	st.global.f32 	[%rd10+6291456], %f21;
	ld.global.f32 	%f22, [%rd8+7340032];
	ld.global.f32 	%f23, [%rd9+7340032];
	mul.f32 	%f24, %f22, %f23;
	st.global.f32 	[%rd10+7340032], %f24;
	ret;

}
	// .globl	_Z8heatflowPfS_
.visible .entry _Z8heatflowPfS_(
	.param .u64 .ptr .align 1 _Z8heatflowPfS__param_0,
	.param .u64 .ptr .align 1 _Z8heatflowPfS__param_1
)
{
	.reg .pred 	%p<7>;
	.reg .b32 	%r<19>;
	.reg .b32 	%f<105>;
	.reg .b64 	%rd<30>;
	.reg .b64 	%fd<33>;

	ld.param.u64 	%rd1, [_Z8heatflowPfS__param_0];
	ld.param.u64 	%rd2, [_Z8heatflowPfS__param_1];
	cvta.to.global.u64 	%rd3, %rd1;
	mov.u32 	%r1, %ctaid.x;
	mov.u32 	%r2, %ntid.x;
	mov.u32 	%r3, %tid.x;
	mad.lo.s32 	%r4, %r1, %r2, %r3;
	mov.u32 	%r5, %ctaid.y;
	mov.u32 	%r6, %ntid.y;
	mov.u32 	%r7, %tid.y;
	mad.lo.s32 	%r8, %r5, %r6, %r7;
	mov.u32 	%r9, %ctaid.z;
	mov.u32 	%r10, %ntid.z;
	mov.u32 	%r11, %tid.z;
	mad.lo.s32 	%r12, %r9, %r10, %r11;
	shl.b32 	%r13, %r8, 9;
	add.s32 	%r14, %r13, %r4;
	setp.eq.s32 	%p1, %r8, 511;
	setp.eq.s32 	%p2, %r8, 0;
	selp.b32 	%r15, 0, -512, %p2;
	setp.eq.s32 	%p3, %r4, 511;
	setp.ne.s32 	%p4, %r4, 0;
	cvta.to.global.u64 	%rd4, %rd2;
	shl.b32 	%r16, %r12, 21;
	add.s32 	%r17, %r14, %r16;
	mul.wide.s32 	%rd5, %r17, 4;
	add.s64 	%rd6, %rd3, %rd5;
	ld.global.f32 	%f1, [%rd6];
	selp.s32 	%r18, -1, 0, %p4;
	mul.wide.s32 	%rd7, %r18, 4;
	add.s64 	%rd8, %rd6, %rd7;
	ld.global.f32 	%f2, [%rd8];
	selp.b64 	%rd9, 0, 4, %p3;
	add.s64 	%rd10, %rd6, %rd9;
	ld.global.f32 	%f3, [%rd10];
	mul.wide.s32 	%rd11, %r15, 4;
	add.s64 	%rd12, %rd6, %rd11;
	ld.global.f32 	%f4, [%rd12];
	selp.b64 	%rd13, 0, 2048, %p1;
	add.s64 	%rd14, %rd6, %rd13;
	ld.global.f32 	%f5, [%rd14];
	setp.eq.s32 	%p5, %r12, 0;
	selp.b64 	%rd15, 0, -1048576, %p5;
	add.s64 	%rd16, %rd6, %rd15;
	ld.global.f32 	%f6, [%rd16];
	ld.global.f32 	%f7, [%rd6+1048576];
	cvt.f64.f32 	%fd1, %f1;
	add.f32 	%f8, %f2, %f3;
	add.f32 	%f9, %f8, %f4;
	add.f32 	%f10, %f9, %f5;
	add.f32 	%f11, %f10, %f6;
	add.f32 	%f12, %f11, %f7;
	cvt.f64.f32 	%fd2, %f12;
	mul.f64 	%fd3, %fd2, 0d3FE0000000000000;
	fma.rn.f64 	%fd4, %fd1, 0d3FD0000000000000, %fd3;
	cvt.rn.f32.f64 	%f13, %fd4;
	add.s64 	%rd17, %rd4, %rd5;
	st.global.f32 	[%rd17], %f13;
	cvt.s64.s32 	%rd18, %r14;
	cvt.s64.s32 	%rd19, %r16;
	add.s64 	%rd20, %rd18, %rd19;
	shl.b64 	%rd21, %rd20, 2;
	add.s64 	%rd22, %rd3, %rd21;
	ld.global.f32 	%f14, [%rd22+1048576];
	add.s64 	%rd23, %rd22, %rd7;
	ld.global.f32 	%f15, [%rd23+1048576];
	add.s64 	%rd24, %rd22, %rd9;
	ld.global.f32 	%f16, [%rd24+1048576];
	add.s64 	%rd25, %rd22, %rd11;
	ld.global.f32 	%f17, [%rd25+1048576];
	add.s64 	%rd26, %rd22, %rd13;
	ld.global.f32 	%f18, [%rd26+1048576];
	ld.global.f32 	%f19, [%rd6];
	ld.global.f32 	%f20, [%rd22+2097152];
	cvt.f64.f32 	%fd5, %f14;
	add.f32 	%f21, %f15, %f16;
	add.f32 	%f22, %f21, %f17;
	add.f32 	%f23, %f22, %f18;
	add.f32 	%f24, %f23, %f19;
	add.f32 	%f25, %f24, %f20;
	cvt.f64.f32 	%fd6, %f25;
	mul.f64 	%fd7, %fd6, 0d3FE0000000000000;
	fma.rn.f64 	%fd8, %fd5, 0d3FD0000000000000, %fd7;
	cvt.rn.f32.f64 	%f26, %fd8;
	add.s64 	%rd27, %rd4, %rd21;
	st.global.f32 	[%rd27+1048576], %f26;
	ld.global.f32 	%f27, [%rd22+2097152];
	ld.global.f32 	%f28, [%rd23+2097152];
	ld.global.f32 	%f29, [%rd24+2097152];
	ld.global.f32 	%f30, [%rd25+2097152];
	ld.global.f32 	%f31, [%rd26+2097152];
	ld.global.f32 	%f32, [%rd22+1048576];
	ld.global.f32 	%f33, [%rd22+3145728];
	cvt.f64.f32 	%fd9, %f27;
	add.f32 	%f34, %f28, %f29;
	add.f32 	%f35, %f34, %f30;
	add.f32 	%f36, %f35, %f31;
	add.f32 	%f37, %f36, %f32;
	add.f32 	%f38, %f37, %f33;
	cvt.f64.f32 	%fd10, %f38;
	mul.f64 	%fd11, %fd10, 0d3FE0000000000000;
	fma.rn.f64 	%fd12, %fd9, 0d3FD0000000000000, %fd11;
	cvt.rn.f32.f64 	%f39, %fd12;
	st.global.f32 	[%rd27+2097152], %f39;
	ld.global.f32 	%f40, [%rd22+3145728];
	ld.global.f32 	%f41, [%rd23+3145728];
	ld.global.f32 	%f42, [%rd24+3145728];
	ld.global.f32 	%f43, [%rd25+3145728];
	ld.global.f32 	%f44, [%rd26+3145728];
	ld.global.f32 	%f45, [%rd22+2097152];
	ld.global.f32 	%f46, [%rd22+4194304];
	cvt.f64.f32 	%fd13, %f40;
	add.f32 	%f47, %f41, %f42;
	add.f32 	%f48, %f47, %f43;
	add.f32 	%f49, %f48, %f44;
	add.f32 	%f50, %f49, %f45;
	add.f32 	%f51, %f50, %f46;
	cvt.f64.f32 	%fd14, %f51;
	mul.f64 	%fd15, %fd14, 0d3FE0000000000000;
	fma.rn.f64 	%fd16, %fd13, 0d3FD0000000000000, %fd15;
	cvt.rn.f32.f64 	%f52, %fd16;
	st.global.f32 	[%rd27+3145728], %f52;
	ld.global.f32 	%f53, [%rd22+4194304];
	ld.global.f32 	%f54, [%rd23+4194304];
	ld.global.f32 	%f55, [%rd24+4194304];
	ld.global.f32 	%f56, [%rd25+4194304];
	ld.global.f32 	%f57, [%rd26+4194304];
	ld.global.f32 	%f58, [%rd22+3145728];
	ld.global.f32 	%f59, [%rd22+5242880];
	cvt.f64.f32 	%fd17, %f53;
	add.f32 	%f60, %f54, %f55;
	add.f32 	%f61, %f60, %f56;
	add.f32 	%f62, %f61, %f57;
	add.f32 	%f63, %f62, %f58;
	add.f32 	%f64, %f63, %f59;
	cvt.f64.f32 	%fd18, %f64;
	mul.f64 	%fd19, %fd18, 0d3FE0000000000000;
	fma.rn.f64 	%fd20, %fd17, 0d3FD0000000000000, %fd19;
	cvt.rn.f32.f64 	%f65, %fd20;
	st.global.f32 	[%rd27+4194304], %f65;
	ld.global.f32 	%f66, [%rd22+5242880];
	ld.global.f32 	%f67, [%rd23+5242880];
	ld.global.f32 	%f68, [%rd24+5242880];
	ld.global.f32 	%f69, [%rd25+5242880];
	ld.global.f32 	%f70, [%rd26+5242880];
	ld.global.f32 	%f71, [%rd22+4194304];
	ld.global.f32 	%f72, [%rd22+6291456];
	cvt.f64.f32 	%fd21, %f66;
	add.f32 	%f73, %f67, %f68;
	add.f32 	%f74, %f73, %f69;
	add.f32 	%f75, %f74, %f70;
	add.f32 	%f76, %f75, %f71;
	add.f32 	%f77, %f76, %f72;
	cvt.f64.f32 	%fd22, %f77;
	mul.f64 	%fd23, %fd22, 0d3FE0000000000000;
	fma.rn.f64 	%fd24, %fd21, 0d3FD0000000000000, %fd23;
	cvt.rn.f32.f64 	%f78, %fd24;
	st.global.f32 	[%rd27+5242880], %f78;
	ld.global.f32 	%f79, [%rd22+6291456];
	ld.global.f32 	%f80, [%rd23+6291456];
	ld.global.f32 	%f81, [%rd24+6291456];
	ld.global.f32 	%f82, [%rd25+6291456];
	ld.global.f32 	%f83, [%rd26+6291456];
	ld.global.f32 	%f84, [%rd22+5242880];
	ld.global.f32 	%f85, [%rd22+7340032];
	cvt.f64.f32 	%fd25, %f79;
	add.f32 	%f86, %f80, %f81;
	add.f32 	%f87, %f86, %f82;
	add.f32 	%f88, %f87, %f83;
	add.f32 	%f89, %f88, %f84;
	add.f32 	%f90, %f89, %f85;
	cvt.f64.f32 	%fd26, %f90;
	mul.f64 	%fd27, %fd26, 0d3FE0000000000000;
	fma.rn.f64 	%fd28, %fd25, 0d3FD0000000000000, %fd27;
	cvt.rn.f32.f64 	%f91, %fd28;
	st.global.f32 	[%rd27+6291456], %f91;
	ld.global.f32 	%f92, [%rd6+7340032];
	ld.global.f32 	%f93, [%rd8+7340032];
	ld.global.f32 	%f94, [%rd10+7340032];
	ld.global.f32 	%f95, [%rd12+7340032];
	ld.global.f32 	%f96, [%rd14+7340032];
	ld.global.f32 	%f97, [%rd6+6291456];
	setp.eq.s32 	%p6, %r12, 63;
	selp.b64 	%rd28, 7340032, 8388608, %p6;
	add.s64 	%rd29, %rd6, %rd28;
	ld.global.f32 	%f98, [%rd29];
	cvt.f64.f32 	%fd29, %f92;
	add.f32 	%f99, %f93, %f94;
	add.f32 	%f100, %f99, %f95;
	add.f32 	%f101, %f100, %f96;
	add.f32 	%f102, %f101, %f97;
	add.f32 	%f103, %f102, %f98;
	cvt.f64.f32 	%fd30, %f103;
	mul.f64 	%fd31, %fd30, 0d3FE0000000000000;
	fma.rn.f64 	%fd32, %fd29, 0d3FD0000000000000, %fd31;
	cvt.rn.f32.f64 	%f104, %fd32;
	st.global.f32 	[%rd17+7340032], %f104;
	ret;

}


// ===== COMPILED SASS (sm_100) =====

	.target	sm_100

	.elftype	@"ET_EXEC"


//--------------------- .note.nv.tkinfo           --------------------------
	.section	.note.nv.tkinfo,"",@"SHT_NOTE"
	.sectionflags	@"SHF_NOTE_NV_TKINFO"
	.tkinfo
        /*0018*/ 	.word	0x00000002
        /*0030*/ 	.string	""
        /*0030*/ 	.string	"ptxas"
        /*0030*/ 	.string	"Cuda compilation tools, release 13.0, V13.0.88"
        /*0030*/ 	.string	"Build cuda_13.0.r13.0/compiler.36424714_0"
        /*0030*/ 	.string	"-arch sm_100 -m 64 "



//--------------------- .note.nv.cuinfo           --------------------------
	.section	.note.nv.cuinfo,"",@"SHT_NOTE"
	.sectionflags	@"SHF_NOTE_NV_CUINFO"
        /*0018*/ 	.short	0x0002
        /*001a*/ 	.short	0x0064
        /*001c*/ 	.short	0x0082
	.zero		2


//--------------------- .nv.info                  --------------------------
	.section	.nv.info,"",@"SHT_CUDA_INFO"
	.align	4


	//----- nvinfo : EIATTR_REGCOUNT
	.align		4
        /*0000*/ 	.byte	0x04, 0x2f
        /*0002*/ 	.short	(.L_1 - .L_0)
	.align		4
.L_0:
        /*0004*/ 	.word	index@(_Z4testPfS_S_)
        /*0008*/ 	.word	0x00000014


	//----- nvinfo : EIATTR_FRAME_SIZE
	.align		4
.L_1:
        /*000c*/ 	.byte	0x04, 0x11
        /*000e*/ 	.short	(.L_3 - .L_2)
	.align		4
.L_2:
        /*0010*/ 	.word	index@(_Z4testPfS_S_)
        /*0014*/ 	.word	0x00000000


	//----- nvinfo : EIATTR_REGCOUNT
	.align		4
.L_3:
        /*0018*/ 	.byte	0x04, 0x2f
        /*001a*/ 	.short	(.L_5 - .L_4)
	.align		4
.L_4:
        /*001c*/ 	.word	index@(_Z9vectorMulPfS_S_)
        /*0020*/ 	.word	0x00000012


	//----- nvinfo : EIATTR_FRAME_SIZE
	.align		4
.L_5:
        /*0024*/ 	.byte	0x04, 0x11
        /*0026*/ 	.short	(.L_7 - .L_6)
	.align		4
.L_6:
        /*0028*/ 	.word	index@(_Z9vectorMulPfS_S_)
        /*002c*/ 	.word	0x00000000


	//----- nvinfo : EIATTR_REGCOUNT
	.align		4
.L_7:
        /*0030*/ 	.byte	0x04, 0x2f
        /*0032*/ 	.short	(.L_9 - .L_8)
	.align		4
.L_8:
        /*0034*/ 	.word	index@(_Z8heatflowPfS_)
        /*0038*/ 	.word	0x00000020


	//----- nvinfo : EIATTR_FRAME_SIZE
	.align		4
.L_9:
        /*003c*/ 	.byte	0x04, 0x11
        /*003e*/ 	.short	(.L_11 - .L_10)
	.align		4
.L_10:
        /*0040*/ 	.word	index@(_Z8heatflowPfS_)
        /*0044*/ 	.word	0x00000000


	//----- nvinfo : EIATTR_MIN_STACK_SIZE
	.align		4
.L_11:
        /*0048*/ 	.byte	0x04, 0x12
        /*004a*/ 	.short	(.L_13 - .L_12)
	.align		4
.L_12:
        /*004c*/ 	.word	index@(_Z8heatflowPfS_)
        /*0050*/ 	.word	0x00000000


	//----- nvinfo : EIATTR_MIN_STACK_SIZE
	.align		4
.L_13:
        /*0054*/ 	.byte	0x04, 0x12
        /*0056*/ 	.short	(.L_15 - .L_14)
	.align		4
.L_14:
        /*0058*/ 	.word	index@(_Z9vectorMulPfS_S_)
        /*005c*/ 	.word	0x00000000


	//----- nvinfo : EIATTR_MIN_STACK_SIZE
	.align		4
.L_15:
        /*0060*/ 	.byte	0x04, 0x12
        /*0062*/ 	.short	(.L_17 - .L_16)
	.align		4
.L_16:
        /*0064*/ 	.word	index@(_Z4testPfS_S_)
        /*0068*/ 	.word	0x00000000
.L_17:


//--------------------- .nv.compat                --------------------------
	.section	.nv.compat,"",@"SHT_CUDA_COMPAT_INFO"
	.align	4
        /*0000*/ 	.byte	0x02, 0x09, 0x00, 0x00, 0x02, 0x02, 0x01, 0x00, 0x02, 0x05, 0x05, 0x00, 0x03, 0x07, 0x01, 0x01
        /*0010*/ 	.byte	0x02, 0x03, 0x00, 0x00, 0x02, 0x06, 0x01, 0x00, 0x04, 0x0b, 0x08, 0x00, 0x01, 0x00, 0x00, 0x00
        /*0020*/ 	.byte	0x00, 0x00, 0x00, 0x00


//--------------------- .nv.info._Z8heatflowPfS_  --------------------------
	.section	.nv.info._Z8heatflowPfS_,"",@"SHT_CUDA_INFO"
	.sectionflags	@""
	.align	4


	//----- nvinfo : EIATTR_CUDA_API_VERSION
	.align		4
        /*0000*/ 	.byte	0x04, 0x37
        /*0002*/ 	.short	(.L_19 - .L_18)
.L_18:
        /*0004*/ 	.word	0x00000082


	//----- nvinfo : EIATTR_KPARAM_INFO
	.align		4
.L_19:
        /*0008*/ 	.byte	0x04, 0x17
        /*000a*/ 	.short	(.L_21 - .L_20)
.L_20:
        /*000c*/ 	.word	0x00000000
        /*0010*/ 	.short	0x0001
        /*0012*/ 	.short	0x0008
        /*0014*/ 	.byte	0x00, 0xf5, 0x21, 0x00


	//----- nvinfo : EIATTR_KPARAM_INFO
	.align		4
.L_21:
        /*0018*/ 	.byte	0x04, 0x17
        /*001a*/ 	.short	(.L_23 - .L_22)
.L_22:
        /*001c*/ 	.word	0x00000000
        /*0020*/ 	.short	0x0000
        /*0022*/ 	.short	0x0000
        /*0024*/ 	.byte	0x00, 0xf5, 0x21, 0x00


	//----- nvinfo : EIATTR_SPARSE_MMA_MASK
	.align		4
.L_23:
        /*0028*/ 	.byte	0x03, 0x50
        /*002a*/ 	.short	0x0000


	//----- nvinfo : EIATTR_MAXREG_COUNT
	.align		4
        /*002c*/ 	.byte	0x03, 0x1b
        /*002e*/ 	.short	0x00ff


	//----- nvinfo : EIATTR_MERCURY_ISA_VERSION
	.align		4
        /*0030*/ 	.byte	0x03, 0x5f
        /*0032*/ 	.short	0x0101


	//----- nvinfo : EIATTR_VRC_CTA_INIT_COUNT
	.align		4
        /*0034*/ 	.byte	0x02, 0x4a
	.zero		1
	.zero		1


	//----- nvinfo : EIATTR_EXIT_INSTR_OFFSETS
	.align		4
        /*0038*/ 	.byte	0x04, 0x1c
        /*003a*/ 	.short	(.L_25 - .L_24)


	//   ....[0]....
.L_24:
        /*003c*/ 	.word	0x00000cd0


	//----- nvinfo : EIATTR_CBANK_PARAM_SIZE
	.align		4
.L_25:
        /*0040*/ 	.byte	0x03, 0x19
        /*0042*/ 	.short	0x0010


	//----- nvinfo : EIATTR_PARAM_CBANK
	.align		4
        /*0044*/ 	.byte	0x04, 0x0a
        /*0046*/ 	.short	(.L_27 - .L_26)
	.align		4
.L_26:
        /*0048*/ 	.word	index@(.nv.constant0._Z8heatflowPfS_)
        /*004c*/ 	.short	0x0380
        /*004e*/ 	.short	0x0010


	//----- nvinfo : EIATTR_SW_WAR
	.align		4
.L_27:
        /*0050*/ 	.byte	0x04, 0x36
        /*0052*/ 	.short	(.L_29 - .L_28)
.L_28:
        /*0054*/ 	.word	0x00000008
.L_29:


//--------------------- .nv.info._Z9vectorMulPfS_S_ --------------------------
	.section	.nv.info._Z9vectorMulPfS_S_,"",@"SHT_CUDA_INFO"
	.sectionflags	@""
	.align	4


	//----- nvinfo : EIATTR_CUDA_API_VERSION
	.align		4
        /*0000*/ 	.byte	0x04, 0x37
        /*0002*/ 	.short	(.L_31 - .L_30)
.L_30:
        /*0004*/ 	.word	0x00000082


	//----- nvinfo : EIATTR_KPARAM_INFO
	.align		4
.L_31:
        /*0008*/ 	.byte	0x04, 0x17
        /*000a*/ 	.short	(.L_33 - .L_32)
.L_32:
        /*000c*/ 	.word	0x00000000
        /*0010*/ 	.short	0x0002
        /*0012*/ 	.short	0x0010
        /*0014*/ 	.byte	0x00, 0xf5, 0x21, 0x00


	//----- nvinfo : EIATTR_KPARAM_INFO
	.align		4
.L_33:
        /*0018*/ 	.byte	0x04, 0x17
        /*001a*/ 	.short	(.L_35 - .L_34)
.L_34:
        /*001c*/ 	.word	0x00000000
        /*0020*/ 	.short	0x0001
        /*0022*/ 	.short	0x0008
        /*0024*/ 	.byte	0x00, 0xf5, 0x21, 0x00


	//----- nvinfo : EIATTR_KPARAM_INFO
	.align		4
.L_35:
        /*0028*/ 	.byte	0x04, 0x17
        /*002a*/ 	.short	(.L_37 - .L_36)
.L_36:
        /*002c*/ 	.word	0x00000000
        /*0030*/ 	.short	0x0000
        /*0032*/ 	.short	0x0000
        /*0034*/ 	.byte	0x00, 0xf5, 0x21, 0x00


	//----- nvinfo : EIATTR_SPARSE_MMA_MASK
	.align		4
.L_37:
        /*0038*/ 	.byte	0x03, 0x50
        /*003a*/ 	.short	0x0000


	//----- nvinfo : EIATTR_MAXREG_COUNT
	.align		4
        /*003c*/ 	.byte	0x03, 0x1b
        /*003e*/ 	.short	0x00ff


	//----- nvinfo : EIATTR_MERCURY_ISA_VERSION
	.align		4
        /*0040*/ 	.byte	0x03, 0x5f
        /*0042*/ 	.short	0x0101


	//----- nvinfo : EIATTR_VRC_CTA_INIT_COUNT
	.align		4
        /*0044*/ 	.byte	0x02, 0x4a
	.zero		1
	.zero		1


	//----- nvinfo : EIATTR_EXIT_INSTR_OFFSETS
	.align		4
        /*0048*/ 	.byte	0x04, 0x1c
        /*004a*/ 	.short	(.L_39 - .L_38)


	//   ....[0]....
.L_38:
        /*004c*/ 	.word	0x00000360


	//----- nvinfo : EIATTR_CBANK_PARAM_SIZE
	.align		4
.L_39:
        /*0050*/ 	.byte	0x03, 0x19
        /*0052*/ 	.short	0x0018


	//----- nvinfo : EIATTR_PARAM_CBANK
	.align		4
        /*0054*/ 	.byte	0x04, 0x0a
        /*0056*/ 	.short	(.L_41 - .L_40)
	.align		4
.L_40:
        /*0058*/ 	.word	index@(.nv.constant0._Z9vectorMulPfS_S_)
        /*005c*/ 	.short	0x0380
        /*005e*/ 	.short	0x0018


	//----- nvinfo : EIATTR_SW_WAR
	.align		4
.L_41:
        /*0060*/ 	.byte	0x04, 0x36
        /*0062*/ 	.short	(.L_43 - .L_42)
.L_42:
        /*0064*/ 	.word	0x00000008
.L_43:


//--------------------- .nv.info._Z4testPfS_S_    --------------------------
	.section	.nv.info._Z4testPfS_S_,"",@"SHT_CUDA_INFO"
	.sectionflags	@""
	.align	4


	//----- nvinfo : EIATTR_CUDA_API_VERSION
	.align		4
        /*0000*/ 	.byte	0x04, 0x37
        /*0002*/ 	.short	(.L_45 - .L_44)
.L_44:
        /*0004*/ 	.word	0x00000082


	//----- nvinfo : EIATTR_KPARAM_INFO
	.align		4
.L_45:
        /*0008*/ 	.byte	0x04, 0x17
        /*000a*/ 	.short	(.L_47 - .L_46)
.L_46:
        /*000c*/ 	.word	0x00000000
        /*0010*/ 	.short	0x0002
        /*0012*/ 	.short	0x0010
        /*0014*/ 	.byte	0x00, 0xf5, 0x21, 0x00


	//----- nvinfo : EIATTR_KPARAM_INFO
	.align		4
.L_47:
        /*0018*/ 	.byte	0x04, 0x17
        /*001a*/ 	.short	(.L_49 - .L_48)
.L_48:
        /*001c*/ 	.word	0x00000000
        /*0020*/ 	.short	0x0001
        /*0022*/ 	.short	0x0008
        /*0024*/ 	.byte	0x00, 0xf5, 0x21, 0x00


	//----- nvinfo : EIATTR_KPARAM_INFO
	.align		4
.L_49:
        /*0028*/ 	.byte	0x04, 0x17
        /*002a*/ 	.short	(.L_51 - .L_50)
.L_50:
        /*002c*/ 	.word	0x00000000
        /*0030*/ 	.short	0x0000
        /*0032*/ 	.short	0x0000
        /*0034*/ 	.byte	0x00, 0xf5, 0x21, 0x00


	//----- nvinfo : EIATTR_SPARSE_MMA_MASK
	.align		4
.L_51:
        /*0038*/ 	.byte	0x03, 0x50
        /*003a*/ 	.short	0x0000


	//----- nvinfo : EIATTR_MAXREG_COUNT
	.align		4
        /*003c*/ 	.byte	0x03, 0x1b
        /*003e*/ 	.short	0x00ff


	//----- nvinfo : EIATTR_MERCURY_ISA_VERSION
	.align		4
        /*0040*/ 	.byte	0x03, 0x5f
        /*0042*/ 	.short	0x0101


	//----- nvinfo : EIATTR_VRC_CTA_INIT_COUNT
	.align		4
        /*0044*/ 	.byte	0x02, 0x4a
	.zero		1
	.zero		1


	//----- nvinfo : EIATTR_EXIT_INSTR_OFFSETS
	.align		4
        /*0048*/ 	.byte	0x04, 0x1c
        /*004a*/ 	.short	(.L_53 - .L_52)


	//   ....[0]....
.L_52:
        /*004c*/ 	.word	0x00000030


	//   ....[1]....
        /*0050*/ 	.word	0x000006b0


	//----- nvinfo : EIATTR_CBANK_PARAM_SIZE
	.align		4
.L_53:
        /*0054*/ 	.byte	0x03, 0x19
        /*0056*/ 	.short	0x0018


	//----- nvinfo : EIATTR_PARAM_CBANK
	.align		4
        /*0058*/ 	.byte	0x04, 0x0a
        /*005a*/ 	.short	(.L_55 - .L_54)
	.align		4
.L_54:
        /*005c*/ 	.word	index@(.nv.constant0._Z4testPfS_S_)
        /*0060*/ 	.short	0x0380
        /*0062*/ 	.short	0x0018


	//----- nvinfo : EIATTR_SW_WAR
	.align		4
.L_55:
        /*0064*/ 	.byte	0x04, 0x36
        /*0066*/ 	.short	(.L_57 - .L_56)
.L_56:
        /*0068*/ 	.word	0x00000008
.L_57:


//--------------------- .nv.callgraph             --------------------------
	.section	.nv.callgraph,"",@"SHT_CUDA_CALLGRAPH"
	.align	4
	.sectionentsize	8
	.align		4
        /*0000*/ 	.word	0x00000000
	.align		4
        /*0004*/ 	.word	0xffffffff
	.align		4
        /*0008*/ 	.word	0x00000000
	.align		4
        /*000c*/ 	.word	0xfffffffe
	.align		4
        /*0010*/ 	.word	0x00000000
	.align		4
        /*0014*/ 	.word	0xfffffffd
	.align		4
        /*0018*/ 	.word	0x00000000
	.align		4
        /*001c*/ 	.word	0xfffffffc


//--------------------- .text._Z8heatflowPfS_     --------------------------
	.section	.text._Z8heatflowPfS_,"ax",@progbits
	.align	128
        .global         _Z8heatflowPfS_
        .type           _Z8heatflowPfS_,@function
        .size           _Z8heatflowPfS_,(.L_x_3 - _Z8heatflowPfS_)
        .other          _Z8heatflowPfS_,@"STO_CUDA_ENTRY STV_DEFAULT"
_Z8heatflowPfS_:
.text._Z8heatflowPfS_:
[----:B------:R-:W-:Y:S01]  /*0000*/  LDC R1, c[0x0][0x37c] ;  /* 0x0000df00ff017b82 */ /* 0x000fe20000000800 */
[----:B------:R-:W0:Y:S07]  /*0010*/  S2R R5, SR_TID.X ;  /* 0x0000000000057919 */ /* 0x000e2e0000002100 */
[----:B------:R-:W0:Y:S01]  /*0020*/  LDC R4, c[0x0][0x360] ;  /* 0x0000d800ff047b82 */ /* 0x000e220000000800 */
[----:B------:R-:W1:Y:S01]  /*0030*/  LDCU.128 UR8, c[0x0][0x380] ;  /* 0x00007000ff0877ac */ /* 0x000e620008000c00 */
[----:B------:R-:W2:Y:S01]  /*0040*/  S2R R7, SR_TID.Y ;  /* 0x0000000000077919 */ /* 0x000ea20000002200 */
[----:B------:R-:W3:Y:S05]  /*0050*/  S2R R6, SR_TID.Z ;  /* 0x0000000000067919 */ /* 0x000eea0000002300 */
[----:B------:R-:W0:Y:S08]  /*0060*/  S2UR UR4, SR_CTAID.X ;  /* 0x00000000000479c3 */ /* 0x000e300000002500 */
[----:B------:R-:W2:Y:S08]  /*0070*/  LDC R0, c[0x0][0x364] ;  /* 0x0000d900ff007b82 */ /* 0x000eb00000000800 */
[----:B------:R-:W2:Y:S08]  /*0080*/  S2UR UR5, SR_CTAID.Y ;  /* 0x00000000000579c3 */ /* 0x000eb00000002600 */
[----:B------:R-:W3:Y:S01]  /*0090*/  S2UR UR6, SR_CTAID.Z ;  /* 0x00000000000679c3 */ /* 0x000ee20000002700 */
[----:B0-----:R-:W-:-:S05]  /*00a0*/  IMAD R4, R4, UR4, R5 ;  /* 0x0000000404047c24 */ /* 0x001fca000f8e0205 */
[C---:B------:R-:W-:Y:S02]  /*00b0*/  ISETP.NE.AND P3, PT, R4.reuse, 0x1ff, PT ;  /* 0x000001ff0400780c */ /* 0x040fe40003f65270 */
[----:B------:R-:W3:Y:S01]  /*00c0*/  LDC R15, c[0x0][0x368] ;  /* 0x0000da00ff0f7b82 */ /* 0x000ee20000000800 */
[----:B------:R-:W-:Y:S02]  /*00d0*/  ISETP.NE.AND P2, PT, R4, RZ, PT ;  /* 0x000000ff0400720c */ /* 0x000fe40003f45270 */
[----:B------:R-:W-:Y:S02]  /*00e0*/  SEL R29, RZ, 0x4, !P3 ;  /* 0x00000004ff1d7807 */ /* 0x000fe40005800000 */
[----:B------:R-:W-:-:S03]  /*00f0*/  SEL R21, RZ, 0xffffffff, !P2 ;  /* 0xffffffffff157807 */ /* 0x000fc60005000000 */
[----:B------:R-:W0:Y:S01]  /*0100*/  LDC.64 R2, c[0x0][0x380] ;  /* 0x0000e000ff027b82 */ /* 0x000e220000000a00 */
[----:B--2---:R-:W-:Y:S01]  /*0110*/  IMAD R5, R0, UR5, R7 ;  /* 0x0000000500057c24 */ /* 0x004fe2000f8e0207 */
[----:B------:R-:W2:Y:S04]  /*0120*/  LDCU.64 UR4, c[0x0][0x358] ;  /* 0x00006b00ff0477ac */ /* 0x000ea80008000a00 */
[C---:B------:R-:W-:Y:S02]  /*0130*/  LEA R0, R5.reuse, R4, 0x9 ;  /* 0x0000000405007211 */ /* 0x040fe400078e48ff */
[C---:B------:R-:W-:Y:S02]  /*0140*/  ISETP.NE.AND P1, PT, R5.reuse, RZ, PT ;  /* 0x000000ff0500720c */ /* 0x040fe40003f25270 */
[----:B------:R-:W-:-:S02]  /*0150*/  ISETP.NE.AND P0, PT, R5, 0x1ff, PT ;  /* 0x000001ff0500780c */ /* 0x000fc40003f05270 */
[----:B------:R-:W-:Y:S02]  /*0160*/  SEL R23, RZ, 0xfffffe00, !P1 ;  /* 0xfffffe00ff177807 */ /* 0x000fe40004800000 */
[----:B------:R-:W-:Y:S01]  /*0170*/  SEL R19, RZ, 0x800, !P0 ;  /* 0x00000800ff137807 */ /* 0x000fe20004000000 */
[----:B---3--:R-:W-:-:S05]  /*0180*/  IMAD R15, R15, UR6, R6 ;  /* 0x000000060f0f7c24 */ /* 0x008fca000f8e0206 */
[C---:B------:R-:W-:Y:S02]  /*0190*/  SHF.L.U32 R14, R15.reuse, 0x15, RZ ;  /* 0x000000150f0e7819 */ /* 0x040fe400000006ff */
[----:B------:R-:W-:Y:S02]  /*01a0*/  ISETP.NE.AND P2, PT, R15, RZ, PT ;  /* 0x000000ff0f00720c */ /* 0x000fe40003f45270 */
[----:B------:R-:W-:Y:S02]  /*01b0*/  IADD3 R27, PT, PT, R0, R14, RZ ;  /* 0x0000000e001b7210 */ /* 0x000fe40007ffe0ff */
[----:B------:R-:W-:Y:S02]  /*01c0*/  SEL R17, RZ, 0xfff00000, !P2 ;  /* 0xfff00000ff117807 */ /* 0x000fe40005000000 */
[----:B------:R-:W-:Y:S01]  /*01d0*/  SEL R25, RZ, 0xffffffff, !P2 ;  /* 0xffffffffff197807 */ /* 0x000fe20005000000 */
[----:B0-----:R-:W-:-:S03]  /*01e0*/  IMAD.WIDE R2, R27, 0x4, R2 ;  /* 0x000000041b027825 */ /* 0x001fc600078e0202 */
[C---:B------:R-:W-:Y:S01]  /*01f0*/  IADD3 R6, P1, PT, R2.reuse, R29, RZ ;  /* 0x0000001d02067210 */ /* 0x040fe20007f3e0ff */
[--C-:B------:R-:W-:Y:S01]  /*0200*/  IMAD.WIDE R10, R21, 0x4, R2.reuse ;  /* 0x00000004150a7825 */ /* 0x100fe200078e0202 */
[C---:B------:R-:W-:Y:S01]  /*0210*/  IADD3 R4, P0, PT, R2.reuse, R19, RZ ;  /* 0x0000001302047210 */ /* 0x040fe20007f1e0ff */
[----:B--2---:R-:W2:Y:S01]  /*0220*/  LDG.E R24, desc[UR4][R2.64+0x100000] ;  /* 0x1000000402187981 */ /* 0x004ea2000c1e1900 */
[----:B------:R-:W-:Y:S01]  /*0230*/  IADD3.X R7, PT, PT, RZ, R3, RZ, P1, !PT ;  /* 0x00000003ff077210 */ /* 0x000fe20000ffe4ff */
[----:B------:R-:W-:Y:S02]  /*0240*/  IMAD.WIDE R8, R23, 0x4, R2 ;  /* 0x0000000417087825 */ /* 0x000fe400078e0202 */
[----:B------:R-:W3:Y:S01]  /*0250*/  LDG.E R13, desc[UR4][R10.64] ;  /* 0x000000040a0d7981 */ /* 0x000ee2000c1e1900 */
[----:B------:R-:W-:-:S03]  /*0260*/  IADD3 R16, P1, PT, R2, R17, RZ ;  /* 0x0000001102107210 */ /* 0x000fc60007f3e0ff */
[----:B------:R-:W3:Y:S01]  /*0270*/  LDG.E R18, desc[UR4][R6.64] ;  /* 0x0000000406127981 */ /* 0x000ee2000c1e1900 */
[----:B------:R-:W-:-:S03]  /*0280*/  IADD3.X R5, PT, PT, RZ, R3, RZ, P0, !PT ;  /* 0x00000003ff057210 */ /* 0x000fc600007fe4ff */
[----:B------:R-:W4:Y:S01]  /*0290*/  LDG.E R20, desc[UR4][R8.64] ;  /* 0x0000000408147981 */ /* 0x000f22000c1e1900 */
[----:B------:R-:W-:-:S03]  /*02a0*/  IADD3.X R17, PT, PT, R3, R25, RZ, P1, !PT ;  /* 0x0000001903117210 */ /* 0x000fc60000ffe4ff */
[----:B------:R-:W5:Y:S04]  /*02b0*/  LDG.E R22, desc[UR4][R4.64] ;  /* 0x0000000404167981 */ /* 0x000f68000c1e1900 */
[----:B------:R-:W2:Y:S04]  /*02c0*/  LDG.E R16, desc[UR4][R16.64] ;  /* 0x0000000410107981 */ /* 0x000ea8000c1e1900 */
[----:B------:R-:W2:Y:S01]  /*02d0*/  LDG.E R12, desc[UR4][R2.64] ;  /* 0x00000004020c7981 */ /* 0x000ea2000c1e1900 */
[----:B---3--:R-:W-:-:S04]  /*02e0*/  FADD R13, R13, R18 ;  /* 0x000000120d0d7221 */ /* 0x008fc80000000000 */
[----:B----4-:R-:W-:-:S04]  /*02f0*/  FADD R13, R20, R13 ;  /* 0x0000000d140d7221 */ /* 0x010fc80000000000 */
[----:B-----5:R-:W-:-:S04]  /*0300*/  FADD R13, R22, R13 ;  /* 0x0000000d160d7221 */ /* 0x020fc80000000000 */
[----:B--2---:R-:W-:Y:S02]  /*0310*/  FADD R13, R16, R13 ;  /* 0x0000000d100d7221 */ /* 0x004fe40000000000 */
[----:B------:R-:W0:Y:S02]  /*0320*/  LDC.64 R16, c[0x0][0x388] ;  /* 0x0000e200ff107b82 */ /* 0x000e240000000a00 */
[----:B------:R-:W-:-:S04]  /*0330*/  FADD R18, R24, R13 ;  /* 0x0000000d18127221 */ /* 0x000fc80000000000 */
[----:B------:R-:W2:Y:S08]  /*0340*/  F2F.F64.F32 R24, R18 ;  /* 0x0000001200187310 */ /* 0x000eb00000201800 */
[----:B------:R-:W3:Y:S01]  /*0350*/  F2F.F64.F32 R12, R12 ;  /* 0x0000000c000c7310 */ /* 0x000ee20000201800 */
[----:B--2---:R-:W-:-:S08]  /*0360*/  DMUL R24, R24, 0.5 ;  /* 0x3fe0000018187828 */ /* 0x004fd00000000000 */
[----:B---3--:R-:W-:Y:S01]  /*0370*/  DFMA R24, R12, 0.25, R24 ;  /* 0x3fd000000c18782b */ /* 0x008fe20000000018 */
[----:B------:R-:W-:Y:S02]  /*0380*/  SHF.R.S32.HI R13, RZ, 0x1f, R14 ;  /* 0x0000001fff0d7819 */ /* 0x000fe4000001140e */
[----:B------:R-:W-:-:S04]  /*0390*/  IADD3 R14, P0, PT, R0, R14, RZ ;  /* 0x0000000e000e7210 */ /* 0x000fc80007f1e0ff */
[----:B------:R-:W-:Y:S02]  /*03a0*/  LEA.HI.X.SX32 R13, R0, R13, 0x1, P0 ;  /* 0x0000000d000d7211 */ /* 0x000fe400000f0eff */
[C---:B------:R-:W-:Y:S01]  /*03b0*/  SHF.L.U32 R28, R14.reuse, 0x2, RZ ;  /* 0x000000020e1c7819 */ /* 0x040fe200000006ff */
[----:B------:R-:W2:Y:S01]  /*03c0*/  F2F.F32.F64 R25, R24 ;  /* 0x0000001800197310 */ /* 0x000ea20000301000 */
[----:B------:R-:W-:Y:S02]  /*03d0*/  SHF.L.U64.HI R0, R14, 0x2, R13 ;  /* 0x000000020e007819 */ /* 0x000fe4000001020d */
[----:B-1----:R-:W-:-:S04]  /*03e0*/  IADD3 R12, P0, PT, R28, UR8, RZ ;  /* 0x000000081c0c7c10 */ /* 0x002fc8000ff1e0ff */
[----:B------:R-:W-:Y:S02]  /*03f0*/  IADD3.X R13, PT, PT, R0, UR9, RZ, P0, !PT ;  /* 0x00000009000d7c10 */ /* 0x000fe400087fe4ff */
[-C--:B------:R-:W-:Y:S01]  /*0400*/  IADD3 R14, P1, PT, R29, R12.reuse, RZ ;  /* 0x0000000c1d0e7210 */ /* 0x080fe20007f3e0ff */
[----:B0-----:R-:W-:Y:S01]  /*0410*/  IMAD.WIDE R16, R27, 0x4, R16 ;  /* 0x000000041b107825 */ /* 0x001fe200078e0210 */
[----:B------:R-:W-:Y:S02]  /*0420*/  ISETP.NE.AND P0, PT, R15, 0x3f, PT ;  /* 0x0000003f0f00780c */ /* 0x000fe40003f05270 */
[----:B------:R-:W-:Y:S01]  /*0430*/  IADD3.X R15, PT, PT, RZ, R13, RZ, P1, !PT ;  /* 0x0000000dff0f7210 */ /* 0x000fe20000ffe4ff */
[--C-:B------:R-:W-:Y:S01]  /*0440*/  IMAD.WIDE R20, R21, 0x4, R12.reuse ;  /* 0x0000000415147825 */ /* 0x100fe200078e020c */
[----:B------:R-:W-:Y:S01]  /*0450*/  IADD3 R18, P2, PT, R19, R12, RZ ;  /* 0x0000000c13127210 */ /* 0x000fe20007f5e0ff */
[----:B--2---:R0:W-:Y:S04]  /*0460*/  STG.E desc[UR4][R16.64], R25 ;  /* 0x0000001910007986 */ /* 0x0041e8000c101904 */
[----:B------:R-:W2:Y:S04]  /*0470*/  LDG.E R19, desc[UR4][R20.64+0x100000] ;  /* 0x1000000414137981 */ /* 0x000ea8000c1e1900 */
[----:B------:R-:W2:Y:S01]  /*0480*/  LDG.E R24, desc[UR4][R14.64+0x100000] ;  /* 0x100000040e187981 */ /* 0x000ea2000c1e1900 */
[----:B------:R-:W-:-:S05]  /*0490*/  IMAD.WIDE R22, R23, 0x4, R12 ;  /* 0x0000000417167825 */ /* 0x000fca00078e020c */
[----:B------:R-:W0:Y:S01]  /*04a0*/  LDG.E R26, desc[UR4][R22.64+0x100000] ;  /* 0x10000004161a7981 */ /* 0x000e22000c1e1900 */
[----:B--2---:R-:W-:Y:S01]  /*04b0*/  FADD R27, R19, R24 ;  /* 0x00000018131b7221 */ /* 0x004fe20000000000 */
[----:B------:R-:W-:Y:S02]  /*04c0*/  IADD3.X R19, PT, PT, RZ, R13, RZ, P2, !PT ;  /* 0x0000000dff137210 */ /* 0x000fe400017fe4ff */
[----:B------:R-:W2:Y:S04]  /*04d0*/  LDG.E R24, desc[UR4][R12.64+0x100000] ;  /* 0x100000040c187981 */ /* 0x000ea8000c1e1900 */
[----:B------:R-:W3:Y:S01]  /*04e0*/  LDG.E R29, desc[UR4][R18.64+0x100000] ;  /* 0x10000004121d7981 */ /* 0x000ee2000c1e1900 */
[----:B0-----:R-:W-:-:S03]  /*04f0*/  FADD R25, R26, R27 ;  /* 0x0000001b1a197221 */ /* 0x001fc60000000000 */
[----:B------:R-:W4:Y:S04]  /*0500*/  LDG.E R27, desc[UR4][R2.64] ;  /* 0x00000004021b7981 */ /* 0x000f28000c1e1900 */
[----:B------:R-:W5:Y:S01]  /*0510*/  LDG.E R26, desc[UR4][R12.64+0x200000] ;  /* 0x200000040c1a7981 */ /* 0x000f62000c1e1900 */
[----:B------:R-:W-:Y:S01]  /*0520*/  IADD3 R28, P1, PT, R28, UR10, RZ ;  /* 0x0000000a1c1c7c10 */ /* 0x000fe2000ff3e0ff */
[----:B---3--:R-:W-:-:S04]  /*0530*/  FADD R25, R29, R25 ;  /* 0x000000191d197221 */ /* 0x008fc80000000000 */
[----:B----4-:R-:W-:-:S04]  /*0540*/  FADD R25, R27, R25 ;  /* 0x000000191b197221 */ /* 0x010fc80000000000 */
[----:B-----5:R-:W-:-:S04]  /*0550*/  FADD R25, R26, R25 ;  /* 0x000000191a197221 */ /* 0x020fc80000000000 */
[----:B------:R-:W0:Y:S08]  /*0560*/  F2F.F64.F32 R26, R25 ;  /* 0x00000019001a7310 */ /* 0x000e300000201800 */
[----:B--2---:R-:W1:Y:S01]  /*0570*/  F2F.F64.F32 R24, R24 ;  /* 0x0000001800187310 */ /* 0x004e620000201800 */
[----:B0-----:R-:W-:-:S08]  /*0580*/  DMUL R26, R26, 0.5 ;  /* 0x3fe000001a1a7828 */ /* 0x001fd00000000000 */
[----:B-1----:R-:W-:-:S10]  /*0590*/  DFMA R26, R24, 0.25, R26 ;  /* 0x3fd00000181a782b */ /* 0x002fd4000000001a */
[----:B------:R-:W0:Y:S01]  /*05a0*/  F2F.F32.F64 R27, R26 ;  /* 0x0000001a001b7310 */ /* 0x000e220000301000 */
[----:B------:R-:W-:-:S05]  /*05b0*/  IADD3.X R29, PT, PT, R0, UR11, RZ, P1, !PT ;  /* 0x0000000b001d7c10 */ /* 0x000fca0008ffe4ff */
[----:B0-----:R0:W-:Y:S04]  /*05c0*/  STG.E desc[UR4][R28.64+0x100000], R27 ;  /* 0x1000001b1c007986 */ /* 0x0011e8000c101904 */
[----:B------:R-:W2:Y:S04]  /*05d0*/  LDG.E R0, desc[UR4][R20.64+0x200000] ;  /* 0x2000000414007981 */ /* 0x000ea8000c1e1900 */
[----:B------:R-:W2:Y:S04]  /*05e0*/  LDG.E R25, desc[UR4][R14.64+0x200000] ;  /* 0x200000040e197981 */ /* 0x000ea8000c1e1900 */
[----:B------:R-:W0:Y:S04]  /*05f0*/  LDG.E R24, desc[UR4][R22.64+0x200000] ;  /* 0x2000000416187981 */ /* 0x000e28000c1e1900 */
[----:B------:R-:W3:Y:S01]  /*0600*/  LDG.E R26, desc[UR4][R12.64+0x200000] ;  /* 0x200000040c1a7981 */ /* 0x000ee2000c1e1900 */
[----:B--2---:R-:W-:-:S03]  /*0610*/  FADD R25, R0, R25 ;  /* 0x0000001900197221 */ /* 0x004fc60000000000 */
[----:B------:R-:W2:Y:S01]  /*0620*/  LDG.E R0, desc[UR4][R12.64+0x300000] ;  /* 0x300000040c007981 */ /* 0x000ea2000c1e1900 */
[----:B0-----:R-:W-:-:S03]  /*0630*/  FADD R27, R24, R25 ;  /* 0x00000019181b7221 */ /* 0x001fc60000000000 */
[----:B------:R-:W4:Y:S04]  /*0640*/  LDG.E R25, desc[UR4][R18.64+0x200000] ;  /* 0x2000000412197981 */ /* 0x000f28000c1e1900 */
[----:B------:R-:W5:Y:S01]  /*0650*/  LDG.E R24, desc[UR4][R12.64+0x100000] ;  /* 0x100000040c187981 */ /* 0x000f62000c1e1900 */
[----:B----4-:R-:W-:-:S04]  /*0660*/  FADD R25, R25, R27 ;  /* 0x0000001b19197221 */ /* 0x010fc80000000000 */
[----:B-----5:R-:W-:-:S04]  /*0670*/  FADD R25, R24, R25 ;  /* 0x0000001918197221 */ /* 0x020fc80000000000 */
[----:B--2---:R-:W-:-:S04]  /*0680*/  FADD R0, R0, R25 ;  /* 0x0000001900007221 */ /* 0x004fc80000000000 */
[----:B------:R-:W0:Y:S08]  /*0690*/  F2F.F64.F32 R24, R0 ;  /* 0x0000000000187310 */ /* 0x000e300000201800 */
[----:B---3--:R-:W1:Y:S01]  /*06a0*/  F2F.F64.F32 R26, R26 ;  /* 0x0000001a001a7310 */ /* 0x008e620000201800 */
[----:B0-----:R-:W-:-:S08]  /*06b0*/  DMUL R24, R24, 0.5 ;  /* 0x3fe0000018187828 */ /* 0x001fd00000000000 */
[----:B-1----:R-:W-:-:S10]  /*06c0*/  DFMA R24, R26, 0.25, R24 ;  /* 0x3fd000001a18782b */ /* 0x002fd40000000018 */
[----:B------:R-:W0:Y:S02]  /*06d0*/  F2F.F32.F64 R25, R24 ;  /* 0x0000001800197310 */ /* 0x000e240000301000 */
        /* <DEDUP_REMOVED lines=54> */
[----:B0-----:R-:W-:Y:S04]  /*0a40*/  STG.E desc[UR4][R28.64+0x500000], R25 ;  /* 0x500000191c007986 */ /* 0x001fe8000c101904 */
[----:B------:R-:W2:Y:S04]  /*0a50*/  LDG.E R20, desc[UR4][R20.64+0x600000] ;  /* 0x6000000414147981 */ /* 0x000ea8000c1e1900 */
[----:B------:R-:W2:Y:S04]  /*0a60*/  LDG.E R15, desc[UR4][R14.64+0x600000] ;  /* 0x600000040e0f7981 */ /* 0x000ea8000c1e1900 */
[----:B------:R-:W3:Y:S04]  /*0a70*/  LDG.E R22, desc[UR4][R22.64+0x600000] ;  /* 0x6000000416167981 */ /* 0x000ee8000c1e1900 */
[----:B------:R-:W4:Y:S04]  /*0a80*/  LDG.E R18, desc[UR4][R18.64+0x600000] ;  /* 0x6000000412127981 */ /* 0x000f28000c1e1900 */
[----:B------:R-:W5:Y:S04]  /*0a90*/  LDG.E R27, desc[UR4][R12.64+0x500000] ;  /* 0x500000040c1b7981 */ /* 0x000f68000c1e1900 */
[----:B------:R-:W5:Y:S04]  /*0aa0*/  LDG.E R14, desc[UR4][R12.64+0x700000] ;  /* 0x700000040c0e7981 */ /* 0x000f68000c1e1900 */
[----:B------:R0:W5:Y:S02]  /*0ab0*/  LDG.E R0, desc[UR4][R12.64+0x600000] ;  /* 0x600000040c007981 */ /* 0x000164000c1e1900 */
[----:B0-----:R-:W-:-:S04]  /*0ac0*/  MOV R13, 0x700000 ;  /* 0x00700000000d7802 */ /* 0x001fc80000000f00 */
[----:B------:R-:W-:-:S04]  /*0ad0*/  SEL R13, R13, 0x800000, !P0 ;  /* 0x008000000d0d7807 */ /* 0x000fc80004000000 */
[----:B------:R-:W-:-:S04]  /*0ae0*/  IADD3 R12, P0, PT, R2, R13, RZ ;  /* 0x0000000d020c7210 */ /* 0x000fc80007f1e0ff */
[----:B------:R-:W-:Y:S01]  /*0af0*/  IADD3.X R13, PT, PT, RZ, R3, RZ, P0, !PT ;  /* 0x00000003ff0d7210 */ /* 0x000fe200007fe4ff */
[----:B--2---:R-:W-:-:S04]  /*0b00*/  FADD R26, R20, R15 ;  /* 0x0000000f141a7221 */ /* 0x004fc80000000000 */
[----:B---3--:R-:W-:-:S04]  /*0b10*/  FADD R26, R22, R26 ;  /* 0x0000001a161a7221 */ /* 0x008fc80000000000 */
[----:B----4-:R-:W-:-:S04]  /*0b20*/  FADD R26, R18, R26 ;  /* 0x0000001a121a7221 */ /* 0x010fc80000000000 */
[----:B-----5:R-:W-:-:S04]  /*0b30*/  FADD R27, R27, R26 ;  /* 0x0000001a1b1b7221 */ /* 0x020fc80000000000 */
[----:B------:R-:W-:-:S04]  /*0b40*/  FADD R27, R14, R27 ;  /* 0x0000001b0e1b7221 */ /* 0x000fc80000000000 */
[----:B------:R-:W0:Y:S08]  /*0b50*/  F2F.F64.F32 R20, R27 ;  /* 0x0000001b00147310 */ /* 0x000e300000201800 */
[----:B------:R-:W1:Y:S01]  /*0b60*/  F2F.F64.F32 R14, R0 ;  /* 0x00000000000e7310 */ /* 0x000e620000201800 */
[----:B0-----:R-:W-:-:S08]  /*0b70*/  DMUL R20, R20, 0.5 ;  /* 0x3fe0000014147828 */ /* 0x001fd00000000000 */
[----:B-1----:R-:W-:-:S10]  /*0b80*/  DFMA R14, R14, 0.25, R20 ;  /* 0x3fd000000e0e782b */ /* 0x002fd40000000014 */
[----:B------:R-:W0:Y:S02]  /*0b90*/  F2F.F32.F64 R15, R14 ;  /* 0x0000000e000f7310 */ /* 0x000e240000301000 */
[----:B0-----:R0:W-:Y:S04]  /*0ba0*/  STG.E desc[UR4][R28.64+0x600000], R15 ;  /* 0x6000000f1c007986 */ /* 0x0011e8000c101904 */
[----:B------:R-:W0:Y:S04]  /*0bb0*/  LDG.E R10, desc[UR4][R10.64+0x700000] ;  /* 0x700000040a0a7981 */ /* 0x000e28000c1e1900 */
[----:B------:R-:W0:Y:S04]  /*0bc0*/  LDG.E R7, desc[UR4][R6.64+0x700000] ;  /* 0x7000000406077981 */ /* 0x000e28000c1e1900 */
[----:B------:R-:W2:Y:S04]  /*0bd0*/  LDG.E R8, desc[UR4][R8.64+0x700000] ;  /* 0x7000000408087981 */ /* 0x000ea8000c1e1900 */
[----:B------:R-:W3:Y:S04]  /*0be0*/  LDG.E R4, desc[UR4][R4.64+0x700000] ;  /* 0x7000000404047981 */ /* 0x000ee8000c1e1900 */
[----:B------:R-:W4:Y:S04]  /*0bf0*/  LDG.E R18, desc[UR4][R2.64+0x600000] ;  /* 0x6000000402127981 */ /* 0x000f28000c1e1900 */
[----:B------:R-:W5:Y:S04]  /*0c00*/  LDG.E R12, desc[UR4][R12.64] ;  /* 0x000000040c0c7981 */ /* 0x000f68000c1e1900 */
[----:B------:R-:W5:Y:S01]  /*0c10*/  LDG.E R0, desc[UR4][R2.64+0x700000] ;  /* 0x7000000402007981 */ /* 0x000f62000c1e1900 */
[----:B0-----:R-:W-:-:S04]  /*0c20*/  FADD R15, R10, R7 ;  /* 0x000000070a0f7221 */ /* 0x001fc80000000000 */
[----:B--2---:R-:W-:-:S04]  /*0c30*/  FADD R15, R8, R15 ;  /* 0x0000000f080f7221 */ /* 0x004fc80000000000 */
[----:B---3--:R-:W-:-:S04]  /*0c40*/  FADD R15, R4, R15 ;  /* 0x0000000f040f7221 */ /* 0x008fc80000000000 */
[----:B----4-:R-:W-:-:S04]  /*0c50*/  FADD R15, R18, R15 ;  /* 0x0000000f120f7221 */ /* 0x010fc80000000000 */
[----:B-----5:R-:W-:-:S04]  /*0c60*/  FADD R15, R12, R15 ;  /* 0x0000000f0c0f7221 */ /* 0x020fc80000000000 */
[----:B------:R-:W0:Y:S08]  /*0c70*/  F2F.F64.F32 R6, R15 ;  /* 0x0000000f00067310 */ /* 0x000e300000201800 */
[----:B------:R-:W1:Y:S01]  /*0c80*/  F2F.F64.F32 R4, R0 ;  /* 0x0000000000047310 */ /* 0x000e620000201800 */
[----:B0-----:R-:W-:-:S08]  /*0c90*/  DMUL R6, R6, 0.5 ;  /* 0x3fe0000006067828 */ /* 0x001fd00000000000 */
[----:B-1----:R-:W-:-:S10]  /*0ca0*/  DFMA R4, R4, 0.25, R6 ;  /* 0x3fd000000404782b */ /* 0x002fd40000000006 */
[----:B------:R-:W0:Y:S02]  /*0cb0*/  F2F.F32.F64 R5, R4 ;  /* 0x0000000400057310 */ /* 0x000e240000301000 */
[----:B0-----:R-:W-:Y:S01]  /*0cc0*/  STG.E desc[UR4][R16.64+0x700000], R5 ;  /* 0x7000000510007986 */ /* 0x001fe2000c101904 */
[----:B------:R-:W-:Y:S05]  /*0cd0*/  EXIT ;  /* 0x000000000000794d */ /* 0x000fea0003800000 */
.L_x_0:
[----:B------:R-:W-:-:S00]  /*0ce0*/  BRA `(.L_x_0) ;  /* 0xfffffffc00fc7947 */ /* 0x000fc0000383ffff */
[----:B------:R-:W-:-:S00]  /*0cf0*/  NOP ;  /* 0x0000000000007918 */ /* 0x000fc00000000000 */
        /* <DEDUP_REMOVED lines=8> */
.L_x_3:


//--------------------- .text._Z9vectorMulPfS_S_  --------------------------
	.section	.text._Z9vectorMulPfS_S_,"ax",@progbits
	.align	128
        .global         _Z9vectorMulPfS_S_
        .type           _Z9vectorMulPfS_S_,@function
        .size           _Z9vectorMulPfS_S_,(.L_x_4 - _Z9vectorMulPfS_S_)
        .other          _Z9vectorMulPfS_S_,@"STO_CUDA_ENTRY STV_DEFAULT"
_Z9vectorMulPfS_S_:
.text._Z9vectorMulPfS_S_:
[----:B------:R-:W-:Y:S01]  /*0000*/  LDC R1, c[0x0][0x37c] ;  /* 0x0000df00ff017b82 */ /* 0x000fe20000000800 */
[----:B------:R-:W0:Y:S07]  /*0010*/  S2R R0, SR_TID.X ;  /* 0x0000000000007919 */ /* 0x000e2e0000002100 */
[----:B------:R-:W0:Y:S01]  /*0020*/  S2UR UR4, SR_CTAID.X ;  /* 0x00000000000479c3 */ /* 0x000e220000002500 */
[----:B------:R-:W1:Y:S01]  /*0030*/  S2R R9, SR_TID.Y ;  /* 0x0000000000097919 */ /* 0x000e620000002200 */
[----:B------:R-:W2:Y:S06]  /*0040*/  S2R R11, SR_TID.Z ;  /* 0x00000000000b7919 */ /* 0x000eac0000002300 */
[----:B------:R-:W0:Y:S08]  /*0050*/  LDC R7, c[0x0][0x360] ;  /* 0x0000d800ff077b82 */ /* 0x000e300000000800 */
[----:B------:R-:W1:Y:S08]  /*0060*/  S2UR UR5, SR_CTAID.Y ;  /* 0x00000000000579c3 */ /* 0x000e700000002600 */
[----:B------:R-:W1:Y:S08]  /*0070*/  LDC R6, c[0x0][0x364] ;  /* 0x0000d900ff067b82 */ /* 0x000e700000000800 */
[----:B------:R-:W2:Y:S01]  /*0080*/  S2UR UR6, SR_CTAID.Z ;  /* 0x00000000000679c3 */ /* 0x000ea20000002700 */
[----:B0-----:R-:W-:-:S07]  /*0090*/  IMAD R7, R7, UR4, R0 ;  /* 0x0000000407077c24 */ /* 0x001fce000f8e0200 */
[----:B------:R-:W2:Y:S08]  /*00a0*/  LDC R8, c[0x0][0x368] ;  /* 0x0000da00ff087b82 */ /* 0x000eb00000000800 */
[----:B------:R-:W0:Y:S01]  /*00b0*/  LDC.64 R2, c[0x0][0x380] ;  /* 0x0000e000ff027b82 */ /* 0x000e220000000a00 */
[----:B-1----:R-:W-:Y:S01]  /*00c0*/  IMAD R0, R6, UR5, R9 ;  /* 0x0000000506007c24 */ /* 0x002fe2000f8e0209 */
[----:B------:R-:W1:Y:S04]  /*00d0*/  LDCU.64 UR4, c[0x0][0x358] ;  /* 0x00006b00ff0477ac */ /* 0x000e680008000a00 */
[----:B------:R-:W-:-:S02]  /*00e0*/  LEA R7, R0, R7, 0x9 ;  /* 0x0000000700077211 */ /* 0x000fc400078e48ff */
[----:B------:R-:W3:Y:S01]  /*00f0*/  LDC.64 R4, c[0x0][0x388] ;  /* 0x0000e200ff047b82 */ /* 0x000ee20000000a00 */
[----:B--2---:R-:W-:-:S05]  /*0100*/  IMAD R6, R8, UR6, R11 ;  /* 0x0000000608067c24 */ /* 0x004fca000f8e020b */
[----:B------:R-:W-:Y:S02]  /*0110*/  LEA R9, R6, R7, 0x15 ;  /* 0x0000000706097211 */ /* 0x000fe400078ea8ff */
[----:B------:R-:W2:Y:S03]  /*0120*/  LDC.64 R6, c[0x0][0x390] ;  /* 0x0000e400ff067b82 */ /* 0x000ea60000000a00 */
[----:B0-----:R-:W-:-:S05]  /*0130*/  IMAD.WIDE R2, R9, 0x4, R2 ;  /* 0x0000000409027825 */ /* 0x001fca00078e0202 */
[----:B-1----:R-:W4:Y:S01]  /*0140*/  LDG.E R0, desc[UR4][R2.64] ;  /* 0x0000000402007981 */ /* 0x002f22000c1e1900 */
[----:B---3--:R-:W-:-:S05]  /*0150*/  IMAD.WIDE R4, R9, 0x4, R4 ;  /* 0x0000000409047825 */ /* 0x008fca00078e0204 */
[----:B------:R-:W4:Y:S01]  /*0160*/  LDG.E R11, desc[UR4][R4.64] ;  /* 0x00000004040b7981 */ /* 0x000f22000c1e1900 */
[----:B--2---:R-:W-:-:S04]  /*0170*/  IMAD.WIDE R6, R9, 0x4, R6 ;  /* 0x0000000409067825 */ /* 0x004fc800078e0206 */
[----:B----4-:R-:W-:-:S05]  /*0180*/  FMUL R11, R0, R11 ;  /* 0x0000000b000b7220 */ /* 0x010fca0000400000 */
[----:B------:R0:W-:Y:S04]  /*0190*/  STG.E desc[UR4][R6.64], R11 ;  /* 0x0000000b06007986 */ /* 0x0001e8000c101904 */
[----:B------:R-:W2:Y:S04]  /*01a0*/  LDG.E R0, desc[UR4][R2.64+0x100000] ;  /* 0x1000000402007981 */ /* 0x000ea8000c1e1900 */
[----:B------:R-:W2:Y:S02]  /*01b0*/  LDG.E R9, desc[UR4][R4.64+0x100000] ;  /* 0x1000000404097981 */ /* 0x000ea4000c1e1900 */
[----:B--2---:R-:W-:-:S05]  /*01c0*/  FMUL R9, R0, R9 ;  /* 0x0000000900097220 */ /* 0x004fca0000400000 */
[----:B------:R1:W-:Y:S04]  /*01d0*/  STG.E desc[UR4][R6.64+0x100000], R9 ;  /* 0x1000000906007986 */ /* 0x0003e8000c101904 */
[----:B------:R-:W2:Y:S04]  /*01e0*/  LDG.E R0, desc[UR4][R2.64+0x200000] ;  /* 0x2000000402007981 */ /* 0x000ea8000c1e1900 */
[----:B------:R-:W2:Y:S02]  /*01f0*/  LDG.E R13, desc[UR4][R4.64+0x200000] ;  /* 0x20000004040d7981 */ /* 0x000ea4000c1e1900 */
[----:B--2---:R-:W-:-:S05]  /*0200*/  FMUL R13, R0, R13 ;  /* 0x0000000d000d7220 */ /* 0x004fca0000400000 */
[----:B------:R2:W-:Y:S04]  /*0210*/  STG.E desc[UR4][R6.64+0x200000], R13 ;  /* 0x2000000d06007986 */ /* 0x0005e8000c101904 */
[----:B------:R-:W3:Y:S04]  /*0220*/  LDG.E R0, desc[UR4][R2.64+0x300000] ;  /* 0x3000000402007981 */ /* 0x000ee8000c1e1900 */
[----:B------:R-:W3:Y:S02]  /*0230*/  LDG.E R15, desc[UR4][R4.64+0x300000] ;  /* 0x30000004040f7981 */ /* 0x000ee4000c1e1900 */
[----:B---3--:R-:W-:-:S05]  /*0240*/  FMUL R15, R0, R15 ;  /* 0x0000000f000f7220 */ /* 0x008fca0000400000 */
[----:B------:R3:W-:Y:S04]  /*0250*/  STG.E desc[UR4][R6.64+0x300000], R15 ;  /* 0x3000000f06007986 */ /* 0x0007e8000c101904 */
[----:B------:R-:W4:Y:S04]  /*0260*/  LDG.E R0, desc[UR4][R2.64+0x400000] ;  /* 0x4000000402007981 */ /* 0x000f28000c1e1900 */
[----:B0-----:R-:W4:Y:S02]  /*0270*/  LDG.E R11, desc[UR4][R4.64+0x400000] ;  /* 0x40000004040b7981 */ /* 0x001f24000c1e1900 */
[----:B----4-:R-:W-:-:S05]  /*0280*/  FMUL R11, R0, R11 ;  /* 0x0000000b000b7220 */ /* 0x010fca0000400000 */
[----:B------:R-:W-:Y:S04]  /*0290*/  STG.E desc[UR4][R6.64+0x400000], R11 ;  /* 0x4000000b06007986 */ /* 0x000fe8000c101904 */
[----:B------:R-:W4:Y:S04]  /*02a0*/  LDG.E R0, desc[UR4][R2.64+0x500000] ;  /* 0x5000000402007981 */ /* 0x000f28000c1e1900 */
[----:B-1----:R-:W4:Y:S02]  /*02b0*/  LDG.E R9, desc[UR4][R4.64+0x500000] ;  /* 0x5000000404097981 */ /* 0x002f24000c1e1900 */
[----:B----4-:R-:W-:-:S05]  /*02c0*/  FMUL R9, R0, R9 ;  /* 0x0000000900097220 */ /* 0x010fca0000400000 */
[----:B------:R-:W-:Y:S04]  /*02d0*/  STG.E desc[UR4][R6.64+0x500000], R9 ;  /* 0x5000000906007986 */ /* 0x000fe8000c101904 */
[----:B------:R-:W4:Y:S04]  /*02e0*/  LDG.E R0, desc[UR4][R2.64+0x600000] ;  /* 0x6000000402007981 */ /* 0x000f28000c1e1900 */
[----:B--2---:R-:W4:Y:S02]  /*02f0*/  LDG.E R13, desc[UR4][R4.64+0x600000] ;  /* 0x60000004040d7981 */ /* 0x004f24000c1e1900 */
[----:B----4-:R-:W-:-:S05]  /*0300*/  FMUL R13, R0, R13 ;  /* 0x0000000d000d7220 */ /* 0x010fca0000400000 */
[----:B------:R-:W-:Y:S04]  /*0310*/  STG.E desc[UR4][R6.64+0x600000], R13 ;  /* 0x6000000d06007986 */ /* 0x000fe8000c101904 */
[----:B------:R-:W2:Y:S04]  /*0320*/  LDG.E R0, desc[UR4][R2.64+0x700000] ;  /* 0x7000000402007981 */ /* 0x000ea8000c1e1900 */
[----:B---3--:R-:W2:Y:S02]  /*0330*/  LDG.E R15, desc[UR4][R4.64+0x700000] ;  /* 0x70000004040f7981 */ /* 0x008ea4000c1e1900 */
[----:B--2---:R-:W-:-:S05]  /*0340*/  FMUL R15, R0, R15 ;  /* 0x0000000f000f7220 */ /* 0x004fca0000400000 */
[----:B------:R-:W-:Y:S01]  /*0350*/  STG.E desc[UR4][R6.64+0x700000], R15 ;  /* 0x7000000f06007986 */ /* 0x000fe2000c101904 */
[----:B------:R-:W-:Y:S05]  /*0360*/  EXIT ;  /* 0x000000000000794d */ /* 0x000fea0003800000 */
.L_x_1:
        /* <DEDUP_REMOVED lines=9> */
.L_x_4:


//--------------------- .text._Z4testPfS_S_       --------------------------
	.section	.text._Z4testPfS_S_,"ax",@progbits
	.align	128
        .global         _Z4testPfS_S_
        .type           _Z4testPfS_S_,@function
        .size           _Z4testPfS_S_,(.L_x_5 - _Z4testPfS_S_)
        .other          _Z4testPfS_S_,@"STO_CUDA_ENTRY STV_DEFAULT"
_Z4testPfS_S_:
.text._Z4testPfS_S_:
[----:B------:R-:W-:Y:S01]  /*0000*/  LDC R1, c[0x0][0x37c] ;  /* 0x0000df00ff017b82 */ /* 0x000fe20000000800 */
[----:B------:R-:W0:Y:S02]  /*0010*/  S2R R9, SR_TID.X ;  /* 0x0000000000097919 */ /* 0x000e240000002100 */
[----:B0-----:R-:W-:-:S13]  /*0020*/  ISETP.GT.U32.AND P0, PT, R9, 0x1f, PT ;  /* 0x0000001f0900780c */ /* 0x001fda0003f04070 */
[----:B------:R-:W-:Y:S05]  /*0030*/  @P0 EXIT ;  /* 0x000000000000094d */ /* 0x000fea0003800000 */
[----:B------:R-:W0:Y:S01]  /*0040*/  S2R R8, SR_TID.Y ;  /* 0x0000000000087919 */ /* 0x000e220000002200 */
[----:B------:R-:W1:Y:S01]  /*0050*/  LDCU UR6, c[0x0][0x368] ;  /* 0x00006d00ff0677ac */ /* 0x000e620008000800 */
[----:B------:R-:W2:Y:S01]  /*0060*/  LDC.64 R2, c[0x0][0x380] ;  /* 0x0000e000ff027b82 */ /* 0x000ea20000000a00 */
[----:B------:R-:W0:Y:S01]  /*0070*/  S2R R13, SR_CTAID.Y ;  /* 0x00000000000d7919 */ /* 0x000e220000002600 */
[----:B------:R-:W0:Y:S01]  /*0080*/  LDCU UR4, c[0x0][0x364] ;  /* 0x00006c80ff0477ac */ /* 0x000e220008000800 */
[----:B------:R-:W3:Y:S01]  /*0090*/  S2R R10, SR_CTAID.X ;  /* 0x00000000000a7919 */ /* 0x000ee20000002500 */
[----:B------:R-:W3:Y:S04]  /*00a0*/  LDCU UR5, c[0x0][0x360] ;  /* 0x00006c00ff0577ac */ /* 0x000ee80008000800 */
[----:B------:R-:W4:Y:S01]  /*00b0*/  LDC.64 R6, c[0x0][0x388] ;  /* 0x0000e200ff067b82 */ /* 0x000f220000000a00 */
[----:B------:R-:W1:Y:S01]  /*00c0*/  S2R R0, SR_TID.Z ;  /* 0x0000000000007919 */ /* 0x000e620000002300 */
[----:B------:R-:W1:Y:S06]  /*00d0*/  S2R R11, SR_CTAID.Z ;  /* 0x00000000000b7919 */ /* 0x000e6c0000002700 */
[----:B------:R-:W5:Y:S01]  /*00e0*/  LDC.64 R4, c[0x0][0x390] ;  /* 0x0000e400ff047b82 */ /* 0x000f620000000a00 */
[----:B0-----:R-:W-:-:S02]  /*00f0*/  IMAD R8, R13, UR4, R8 ;  /* 0x000000040d087c24 */ /* 0x001fc4000f8e0208 */
[----:B---3--:R-:W-:Y:S01]  /*0100*/  IMAD R9, R10, UR5, R9 ;  /* 0x000000050a097c24 */ /* 0x008fe2000f8e0209 */
[----:B------:R-:W0:Y:S04]  /*0110*/  LDCU.64 UR4, c[0x0][0x358] ;  /* 0x00006b00ff0477ac */ /* 0x000e280008000a00 */
[----:B------:R-:W-:Y:S01]  /*0120*/  LEA R9, R8, R9, 0x9 ;  /* 0x0000000908097211 */ /* 0x000fe200078e48ff */
[----:B-1----:R-:W-:-:S05]  /*0130*/  IMAD R0, R11, UR6, R0 ;  /* 0x000000060b007c24 */ /* 0x002fca000f8e0200 */
[----:B------:R-:W-:-:S05]  /*0140*/  LEA R9, R0, R9, 0x12 ;  /* 0x0000000900097211 */ /* 0x000fca00078e90ff */
[----:B--2---:R-:W-:-:S04]  /*0150*/  IMAD.WIDE R2, R9, 0x4, R2 ;  /* 0x0000000409027825 */ /* 0x004fc800078e0202 */
[C---:B----4-:R-:W-:Y:S01]  /*0160*/  IMAD.WIDE R6, R9.reuse, 0x4, R6 ;  /* 0x0000000409067825 */ /* 0x050fe200078e0206 */
[----:B0-----:R-:W2:Y:S03]  /*0170*/  LDG.E R0, desc[UR4][R2.64] ;  /* 0x0000000402007981 */ /* 0x001ea6000c1e1900 */
[----:B-----5:R-:W-:Y:S02]  /*0180*/  IMAD.WIDE R4, R9, 0x4, R4 ;  /* 0x0000000409047825 */ /* 0x020fe400078e0204 */
[----:B------:R-:W2:Y:S04]  /*0190*/  LDG.E R9, desc[UR4][R6.64] ;  /* 0x0000000406097981 */ /* 0x000ea8000c1e1900 */
[----:B------:R-:W3:Y:S01]  /*01a0*/  LDG.E R10, desc[UR4][R4.64] ;  /* 0x00000004040a7981 */ /* 0x000ee2000c1e1900 */
[----:B------:R-:W-:Y:S01]  /*01b0*/  UMOV UR6, 0x9999999a ;  /* 0x9999999a00067882 */ /* 0x000fe20000000000 */
[----:B------:R-:W-:Y:S01]  /*01c0*/  UMOV UR7, 0x3fb99999 ;  /* 0x3fb9999900077882 */ /* 0x000fe20000000000 */
[----:B--2---:R-:W-:Y:S01]  /*01d0*/  FMUL R0, R0, R9 ;  /* 0x0000000900007220 */ /* 0x004fe20000400000 */
[----:B---3--:R-:W-:Y:S08]  /*01e0*/  F2F.F64.F32 R10, R10 ;  /* 0x0000000a000a7310 */ /* 0x008ff00000201800 */
[----:B------:R-:W0:Y:S02]  /*01f0*/  F2F.F64.F32 R8, R0 ;  /* 0x0000000000087310 */ /* 0x000e240000201800 */
[----:B0-----:R-:W-:-:S06]  /*0200*/  DFMA R8, R8, UR6, R10 ;  /* 0x0000000608087c2b */ /* 0x001fcc000800000a */
[----:B------:R-:W0:Y:S02]  /*0210*/  F2F.F32.F64 R15, R8 ;  /* 0x00000008000f7310 */ /* 0x000e240000301000 */
[----:B0-----:R0:W-:Y:S04]  /*0220*/  STG.E desc[UR4][R4.64], R15 ;  /* 0x0000000f04007986 */ /* 0x0011e8000c101904 */
[----:B------:R-:W2:Y:S04]  /*0230*/  LDG.E R11, desc[UR4][R2.64] ;  /* 0x00000004020b7981 */ /* 0x000ea8000c1e1900 */
[----:B------:R-:W2:Y:S01]  /*0240*/  LDG.E R14, desc[UR4][R6.64] ;  /* 0x00000004060e7981 */ /* 0x000ea2000c1e1900 */
[----:B------:R-:W-:Y:S01]  /*0250*/  F2F.F64.F32 R12, R15 ;  /* 0x0000000f000c7310 */ /* 0x000fe20000201800 */
[----:B--2---:R-:W-:-:S07]  /*0260*/  FMUL R14, R11, R14 ;  /* 0x0000000e0b0e7220 */ /* 0x004fce0000400000 */
[----:B------:R-:W1:Y:S02]  /*0270*/  F2F.F64.F32 R10, R14 ;  /* 0x0000000e000a7310 */ /* 0x000e640000201800 */
[----:B-1----:R-:W-:-:S06]  /*0280*/  DFMA R10, R10, UR6, R12 ;  /* 0x000000060a0a7c2b */ /* 0x002fcc000800000c */
[----:B------:R-:W1:Y:S02]  /*0290*/  F2F.F32.F64 R17, R10 ;  /* 0x0000000a00117310 */ /* 0x000e640000301000 */
[----:B-1----:R1:W-:Y:S04]  /*02a0*/  STG.E desc[UR4][R4.64], R17 ;  /* 0x0000001104007986 */ /* 0x0023e8000c101904 */
[----:B------:R-:W2:Y:S04]  /*02b0*/  LDG.E R0, desc[UR4][R2.64] ;  /* 0x0000000402007981 */ /* 0x000ea8000c1e1900 */
[----:B------:R-:W2:Y:S01]  /*02c0*/  LDG.E R9, desc[UR4][R6.64] ;  /* 0x0000000406097981 */ /* 0x000ea2000c1e1900 */
[----:B------:R-:W-:Y:S01]  /*02d0*/  F2F.F64.F32 R12, R17 ;  /* 0x00000011000c7310 */ /* 0x000fe20000201800 */
[----:B--2---:R-:W-:-:S07]  /*02e0*/  FMUL R0, R0, R9 ;  /* 0x0000000900007220 */ /* 0x004fce0000400000 */
[----:B------:R-:W2:Y:S02]  /*02f0*/  F2F.F64.F32 R8, R0 ;  /* 0x0000000000087310 */ /* 0x000ea40000201800 */
[----:B--2---:R-:W-:-:S06]  /*0300*/  DFMA R8, R8, UR6, R12 ;  /* 0x0000000608087c2b */ /* 0x004fcc000800000c */
[----:B0-----:R-:W0:Y:S02]  /*0310*/  F2F.F32.F64 R15, R8 ;  /* 0x00000008000f7310 */ /* 0x001e240000301000 */
[----:B0-----:R0:W-:Y:S04]  /*0320*/  STG.E desc[UR4][R4.64], R15 ;  /* 0x0000000f04007986 */ /* 0x0011e8000c101904 */
[----:B------:R-:W2:Y:S04]  /*0330*/  LDG.E R14, desc[UR4][R2.64] ;  /* 0x00000004020e7981 */ /* 0x000ea8000c1e1900 */
[----:B------:R-:W2:Y:S01]  /*0340*/  LDG.E R11, desc[UR4][R6.64] ;  /* 0x00000004060b7981 */ /* 0x000ea2000c1e1900 */
[----:B------:R-:W-:Y:S01]  /*0350*/  F2F.F64.F32 R12, R15 ;  /* 0x0000000f000c7310 */ /* 0x000fe20000201800 */
[----:B--2---:R-:W-:-:S07]  /*0360*/  FMUL R14, R14, R11 ;  /* 0x0000000b0e0e7220 */ /* 0x004fce0000400000 */
[----:B------:R-:W2:Y:S02]  /*0370*/  F2F.F64.F32 R10, R14 ;  /* 0x0000000e000a7310 */ /* 0x000ea40000201800 */
[----:B--2---:R-:W-:-:S06]  /*0380*/  DFMA R10, R10, UR6, R12 ;  /* 0x000000060a0a7c2b */ /* 0x004fcc000800000c */
[----:B-1----:R-:W1:Y:S02]  /*0390*/  F2F.F32.F64 R17, R10 ;  /* 0x0000000a00117310 */ /* 0x002e640000301000 */
        /* <DEDUP_REMOVED lines=24> */
[----:B0-----:R-:W-:Y:S04]  /*0520*/  STG.E desc[UR4][R4.64], R15 ;  /* 0x0000000f04007986 */ /* 0x001fe8000c101904 */
[----:B------:R-:W2:Y:S04]  /*0530*/  LDG.E R14, desc[UR4][R2.64] ;  /* 0x00000004020e7981 */ /* 0x000ea8000c1e1900 */
[----:B------:R-:W2:Y:S01]  /*0540*/  LDG.E R11, desc[UR4][R6.64] ;  /* 0x00000004060b7981 */ /* 0x000ea2000c1e1900 */
[----:B------:R-:W-:Y:S01]  /*0550*/  F2F.F64.F32 R12, R15 ;  /* 0x0000000f000c7310 */ /* 0x000fe20000201800 */
[----:B--2---:R-:W-:-:S07]  /*0560*/  FMUL R14, R14, R11 ;  /* 0x0000000b0e0e7220 */ /* 0x004fce0000400000 */
[----:B------:R-:W0:Y:S02]  /*0570*/  F2F.F64.F32 R10, R14 ;  /* 0x0000000e000a7310 */ /* 0x000e240000201800 */
[----:B0-----:R-:W-:-:S06]  /*0580*/  DFMA R10, R10, UR6, R12 ;  /* 0x000000060a0a7c2b */ /* 0x001fcc000800000c */
[----:B-1----:R-:W0:Y:S02]  /*0590*/  F2F.F32.F64 R17, R10 ;  /* 0x0000000a00117310 */ /* 0x002e240000301000 */
[----:B0-----:R-:W-:Y:S04]  /*05a0*/  STG.E desc[UR4][R4.64], R17 ;  /* 0x0000001104007986 */ /* 0x001fe8000c101904 */
[----:B------:R-:W2:Y:S04]  /*05b0*/  LDG.E R0, desc[UR4][R2.64] ;  /* 0x0000000402007981 */ /* 0x000ea8000c1e1900 */
[----:B------:R-:W2:Y:S01]  /*05c0*/  LDG.E R9, desc[UR4][R6.64] ;  /* 0x0000000406097981 */ /* 0x000ea2000c1e1900 */
[----:B------:R-:W-:Y:S01]  /*05d0*/  F2F.F64.F32 R12, R17 ;  /* 0x00000011000c7310 */ /* 0x000fe20000201800 */
[----:B--2---:R-:W-:-:S07]  /*05e0*/  FMUL R0, R0, R9 ;  /* 0x0000000900007220 */ /* 0x004fce0000400000 */
[----:B------:R-:W0:Y:S02]  /*05f0*/  F2F.F64.F32 R8, R0 ;  /* 0x0000000000087310 */ /* 0x000e240000201800 */
[----:B0-----:R-:W-:-:S10]  /*0600*/  DFMA R8, R8, UR6, R12 ;  /* 0x0000000608087c2b */ /* 0x001fd4000800000c */
[----:B------:R-:W0:Y:S02]  /*0610*/  F2F.F32.F64 R9, R8 ;  /* 0x0000000800097310 */ /* 0x000e240000301000 */
        /* <DEDUP_REMOVED lines=8> */
[----:B0-----:R-:W-:Y:S01]  /*06a0*/  STG.E desc[UR4][R4.64], R11 ;  /* 0x0000000b04007986 */ /* 0x001fe2000c101904 */
[----:B------:R-:W-:Y:S05]  /*06b0*/  EXIT ;  /* 0x000000000000794d */ /* 0x000fea0003800000 */
.L_x_2:
        /* <DEDUP_REMOVED lines=12> */
.L_x_5:


//--------------------- .nv.shared.reserved.0     --------------------------
	.section	.nv.shared.reserved.0,"aw",@nobits
	.weak		__nv_reservedSMEM_offset_0_alias
	.size		__nv_reservedSMEM_offset_0_alias, 0, 64
	.other		__nv_reservedSMEM_offset_0_alias,@"STO_CUDA_RESERVED_SHARED STV_DEFAULT"
__nv_reservedSMEM_offset_0_alias:
	.zero		0
	.zero		64


//--------------------- .nv.constant0._Z8heatflowPfS_ --------------------------
	.section	.nv.constant0._Z8heatflowPfS_,"a",@progbits
	.sectionflags	@""
	.align	4
.nv.constant0._Z8heatflowPfS_:
	.zero		912


//--------------------- .nv.constant0._Z9vectorMulPfS_S_ --------------------------
	.section	.nv.constant0._Z9vectorMulPfS_S_,"a",@progbits
	.sectionflags	@""
	.align	4
.nv.constant0._Z9vectorMulPfS_S_:
	.zero		920


//--------------------- .nv.constant0._Z4testPfS_S_ --------------------------
	.section	.nv.constant0._Z4testPfS_S_,"a",@progbits
	.sectionflags	@""
	.align	4
.nv.constant0._Z4testPfS_S_:
	.zero		920


//--------------------- SYMBOLS --------------------------

	.type		.nv.reservedSmem.offset0,@object
	.size		.nv.reservedSmem.offset0,0x4
